//
// Generated by NVIDIA NVVM Compiler
//
// Compiler Build ID: CL-36424714
// Cuda compilation tools, release 13.0, V13.0.88
// Based on NVVM 20.0.0
//

.version 9.0
.target sm_100
.address_size 64

	// .globl	_Z9ax_kernelidPd

.visible .entry _Z9ax_kernelidPd(
	.param .u32 _Z9ax_kernelidPd_param_0,
	.param .f64 _Z9ax_kernelidPd_param_1,
	.param .u64 .ptr .align 1 _Z9ax_kernelidPd_param_2
)
{
	.reg .pred 	%p<2>;
	.reg .b32 	%r<6>;
	.reg .b64 	%rd<5>;
	.reg .b64 	%fd<4>;

	ld.param.u32 	%r2, [_Z9ax_kernelidPd_param_0];
	ld.param.f64 	%fd1, [_Z9ax_kernelidPd_param_1];
	ld.param.u64 	%rd1, [_Z9ax_kernelidPd_param_2];
	mov.u32 	%r3, %ctaid.x;
	mov.u32 	%r4, %ntid.x;
	mov.u32 	%r5, %tid.x;
	mad.lo.s32 	%r1, %r3, %r4, %r5;
	setp.ge.s32 	%p1, %r1, %r2;
	@%p1 bra 	$L__BB0_2;
	cvta.to.global.u64 	%rd2, %rd1;
	mul.wide.s32 	%rd3, %r1, 8;
	add.s64 	%rd4, %rd2, %rd3;
	ld.global.f64 	%fd2, [%rd4];
	mul.f64 	%fd3, %fd1, %fd2;
	st.global.f64 	[%rd4], %fd3;
$L__BB0_2:
	ret;

}


// ===== COMPILED SASS (sm_100) =====

	.target	sm_100

	.elftype	@"ET_EXEC"


//--------------------- .note.nv.tkinfo           --------------------------
	.section	.note.nv.tkinfo,"",@"SHT_NOTE"
	.sectionflags	@"SHF_NOTE_NV_TKINFO"
	.tkinfo
        /*0018*/ 	.word	0x00000002
        /*0030*/ 	.string	""
        /*0030*/ 	.string	"ptxas"
        /*0030*/ 	.string	"Cuda compilation tools, release 13.0, V13.0.88"
        /*0030*/ 	.string	"Build cuda_13.0.r13.0/compiler.36424714_0"
        /*0030*/ 	.string	"-arch sm_100 -m 64 "



//--------------------- .note.nv.cuinfo           --------------------------
	.section	.note.nv.cuinfo,"",@"SHT_NOTE"
	.sectionflags	@"SHF_NOTE_NV_CUINFO"
        /*0018*/ 	.short	0x0002
        /*001a*/ 	.short	0x0064
        /*001c*/ 	.short	0x0082
	.zero		2


//--------------------- .nv.info                  --------------------------
	.section	.nv.info,"",@"SHT_CUDA_INFO"
	.align	4


	//----- nvinfo : EIATTR_REGCOUNT
	.align		4
        /*0000*/ 	.byte	0x04, 0x2f
        /*0002*/ 	.short	(.L_1 - .L_0)
	.align		4
.L_0:
        /*0004*/ 	.word	index@(_Z9ax_kernelidPd)
        /*0008*/ 	.word	0x00000008


	//----- nvinfo : EIATTR_FRAME_SIZE
	.align		4
.L_1:
        /*000c*/ 	.byte	0x04, 0x11
        /*000e*/ 	.short	(.L_3 - .L_2)
	.align		4
.L_2:
        /*0010*/ 	.word	index@(_Z9ax_kernelidPd)
        /*0014*/ 	.word	0x00000000


	//----- nvinfo : EIATTR_MIN_STACK_SIZE
	.align		4
.L_3:
        /*0018*/ 	.byte	0x04, 0x12
        /*001a*/ 	.short	(.L_5 - .L_4)
	.align		4
.L_4:
        /*001c*/ 	.word	index@(_Z9ax_kernelidPd)
        /*0020*/ 	.word	0x00000000
.L_5:


//--------------------- .nv.compat                --------------------------
	.section	.nv.compat,"",@"SHT_CUDA_COMPAT_INFO"
	.align	4
        /*0000*/ 	.byte	0x02, 0x09, 0x00, 0x00, 0x02, 0x02, 0x01, 0x00, 0x02, 0x05, 0x05, 0x00, 0x03, 0x07, 0x01, 0x01
        /*0010*/ 	.byte	0x02, 0x03, 0x00, 0x00, 0x02, 0x06, 0x01, 0x00, 0x04, 0x0b, 0x08, 0x00, 0x01, 0x00, 0x00, 0x00
        /*0020*/ 	.byte	0x00, 0x00, 0x00, 0x00


//--------------------- .nv.info._Z9ax_kernelidPd --------------------------
	.section	.nv.info._Z9ax_kernelidPd,"",@"SHT_CUDA_INFO"
	.sectionflags	@""
	.align	4


	//----- nvinfo : EIATTR_CUDA_API_VERSION
	.align		4
        /*0000*/ 	.byte	0x04, 0x37
        /*0002*/ 	.short	(.L_7 - .L_6)
.L_6:
        /*0004*/ 	.word	0x00000082


	//----- nvinfo : EIATTR_KPARAM_INFO
	.align		4
.L_7:
        /*0008*/ 	.byte	0x04, 0x17
        /*000a*/ 	.short	(.L_9 - .L_8)
.L_8:
        /*000c*/ 	.word	0x00000000
        /*0010*/ 	.short	0x0002
        /*0012*/ 	.short	0x0010
        /*0014*/ 	.byte	0x00, 0xf5, 0x21, 0x00


	//----- nvinfo : EIATTR_KPARAM_INFO
	.align		4
.L_9:
        /*0018*/ 	.byte	0x04, 0x17
        /*001a*/ 	.short	(.L_11 - .L_10)
.L_10:
        /*001c*/ 	.word	0x00000000
        /*0020*/ 	.short	0x0001
        /*0022*/ 	.short	0x0008
        /*0024*/ 	.byte	0x00, 0xf0, 0x21, 0x00


	//----- nvinfo : EIATTR_KPARAM_INFO
	.align		4
.L_11:
        /*0028*/ 	.byte	0x04, 0x17
        /*002a*/ 	.short	(.L_13 - .L_12)
.L_12:
        /*002c*/ 	.word	0x00000000
        /*0030*/ 	.short	0x0000
        /*0032*/ 	.short	0x0000
        /*0034*/ 	.byte	0x00, 0xf0, 0x11, 0x00


	//----- nvinfo : EIATTR_SPARSE_MMA_MASK
	.align		4
.L_13:
        /*0038*/ 	.byte	0x03, 0x50
        /*003a*/ 	.short	0x0000


	//----- nvinfo : EIATTR_MAXREG_COUNT
	.align		4
        /*003c*/ 	.byte	0x03, 0x1b
        /*003e*/ 	.short	0x00ff


	//----- nvinfo : EIATTR_MERCURY_ISA_VERSION
	.align		4
        /*0040*/ 	.byte	0x03, 0x5f
        /*0042*/ 	.short	0x0101


	//----- nvinfo : EIATTR_VRC_CTA_INIT_COUNT
	.align		4
        /*0044*/ 	.byte	0x02, 0x4a
	.zero		1
	.zero		1


	//----- nvinfo : EIATTR_EXIT_INSTR_OFFSETS
	.align		4
        /*0048*/ 	.byte	0x04, 0x1c
        /*004a*/ 	.short	(.L_15 - .L_14)


	//   ....[0]....
.L_14:
        /*004c*/ 	.word	0x00000070


	//   ....[1]....
        /*0050*/ 	.word	0x000000f0


	//----- nvinfo : EIATTR_CBANK_PARAM_SIZE
	.align		4
.L_15:
        /*0054*/ 	.byte	0x03, 0x19
        /*0056*/ 	.short	0x0018


	//----- nvinfo : EIATTR_PARAM_CBANK
	.align		4
        /*0058*/ 	.byte	0x04, 0x0a
        /*005a*/ 	.short	(.L_17 - .L_16)
	.align		4
.L_16:
        /*005c*/ 	.word	index@(.nv.constant0._Z9ax_kernelidPd)
        /*0060*/ 	.short	0x0380
        /*0062*/ 	.short	0x0018


	//----- nvinfo : EIATTR_SW_WAR
	.align		4
.L_17:
        /*0064*/ 	.byte	0x04, 0x36
        /*0066*/ 	.short	(.L_19 - .L_18)
.L_18:
        /*0068*/ 	.word	0x00000008
.L_19:


//--------------------- .nv.callgraph             --------------------------
	.section	.nv.callgraph,"",@"SHT_CUDA_CALLGRAPH"
	.align	4
	.sectionentsize	8
	.align		4
        /*0000*/ 	.word	0x00000000
	.align		4
        /*0004*/ 	.word	0xffffffff
	.align		4
        /*0008*/ 	.word	0x00000000
	.align		4
        /*000c*/ 	.word	0xfffffffe
	.align		4
        /*0010*/ 	.word	0x00000000
	.align		4
        /*0014*/ 	.word	0xfffffffd
	.align		4
        /*0018*/ 	.word	0x00000000
	.align		4
        /*001c*/ 	.word	0xfffffffc


//--------------------- .text._Z9ax_kernelidPd    --------------------------
	.section	.text._Z9ax_kernelidPd,"ax",@progbits
	.align	128
        .global         _Z9ax_kernelidPd
        .type           _Z9ax_kernelidPd,@function
        .size           _Z9ax_kernelidPd,(.L_x_1 - _Z9ax_kernelidPd)
        .other          _Z9ax_kernelidPd,@"STO_CUDA_ENTRY STV_DEFAULT"
_Z9ax_kernelidPd:
.text._Z9ax_kernelidPd:
[----:B------:R-:W-:Y:S01]  /*0000*/  LDC R1, c[0x0][0x37c] ;  /* 0x0000df00ff017b82 */ /* 0x000fe20000000800 */
[----:B------:R-:W0:Y:S07]  /*0010*/  S2R R0, SR_TID.X ;  /* 0x0000000000007919 */ /* 0x000e2e0000002100 */
[----:B------:R-:W0:Y:S01]  /*0020*/  S2UR UR4, SR_CTAID.X ;  /* 0x00000000000479c3 */ /* 0x000e220000002500 */
[----:B------:R-:W1:Y:S07]  /*0030*/  LDCU UR5, c[0x0][0x380] ;  /* 0x00007000ff0577ac */ /* 0x000e6e0008000800 */
[----:B------:R-:W0:Y:S02]  /*0040*/  LDC R5, c[0x0][0x360] ;  /* 0x0000d800ff057b82 */ /* 0x000e240000000800 */
[----:B0-----:R-:W-:-:S05]  /*0050*/  IMAD R5, R5, UR4, R0 ;  /* 0x0000000405057c24 */ /* 0x001fca000f8e0200 */
[----:B-1----:R-:W-:-:S13]  /*0060*/  ISETP.GE.AND P0, PT, R5, UR5, PT ;  /* 0x0000000505007c0c */ /* 0x002fda000bf06270 */
[----:B------:R-:W-:Y:S05]  /*0070*/  @P0 EXIT ;  /* 0x000000000000094d */ /* 0x000fea0003800000 */
[----:B------:R-:W0:Y:S01]  /*0080*/  LDC.64 R2, c[0x0][0x390] ;  /* 0x0000e400ff027b82 */ /* 0x000e220000000a00 */
[----:B------:R-:W1:Y:S01]  /*0090*/  LDCU.64 UR4, c[0x0][0x358] ;  /* 0x00006b00ff0477ac */ /* 0x000e620008000a00 */
[----:B------:R-:W2:Y:S01]  /*00a0*/  LDCU.64 UR6, c[0x0][0x388] ;  /* 0x00007100ff0677ac */ /* 0x000ea20008000a00 */
[----:B0-----:R-:W-:-:S05]  /*00b0*/  IMAD.WIDE R2, R5, 0x8, R2 ;  /* 0x0000000805027825 */ /* 0x001fca00078e0202 */
[----:B-1----:R-:W2:Y:S02]  /*00c0*/  LDG.E.64 R4, desc[UR4][R2.64] ;  /* 0x0000000402047981 */ /* 0x002ea4000c1e1b00 */
[----:B--2---:R-:W-:-:S07]  /*00d0*/  DMUL R4, R4, UR6 ;  /* 0x0000000604047c28 */ /* 0x004fce0008000000 */
[----:B------:R-:W-:Y:S01]  /*00e0*/  STG.E.64 desc[UR4][R2.64], R4 ;  /* 0x0000000402007986 */ /* 0x000fe2000c101b04 */
[----:B------:R-:W-:Y:S05]  /*00f0*/  EXIT ;  /* 0x000000000000794d */ /* 0x000fea0003800000 */
.L_x_0:
[----:B------:R-:W-:-:S00]  /*0100*/  BRA `(.L_x_0) ;  /* 0xfffffffc00fc7947 */ /* 0x000fc0000383ffff */
[----:B------:R-:W-:-:S00]  /*0110*/  NOP ;  /* 0x0000000000007918 */ /* 0x000fc00000000000 */
        /* <DEDUP_REMOVED lines=14> */
.L_x_1:


//--------------------- .nv.shared.reserved.0     --------------------------
	.section	.nv.shared.reserved.0,"aw",@nobits
	.weak		__nv_reservedSMEM_offset_0_alias
	.size		__nv_reservedSMEM_offset_0_alias, 0, 64
	.other		__nv_reservedSMEM_offset_0_alias,@"STO_CUDA_RESERVED_SHARED STV_DEFAULT"
__nv_reservedSMEM_offset_0_alias:
	.zero		0
	.zero		64


//--------------------- .nv.constant0._Z9ax_kernelidPd --------------------------
	.section	.nv.constant0._Z9ax_kernelidPd,"a",@progbits
	.sectionflags	@""
	.align	4
.nv.constant0._Z9ax_kernelidPd:
	.zero		920


//--------------------- SYMBOLS --------------------------

	.type		.nv.reservedSmem.offset0,@object
	.size		.nv.reservedSmem.offset0,0x4
